//
// Generated by NVIDIA NVVM Compiler
//
// Compiler Build ID: CL-36424714
// Cuda compilation tools, release 13.0, V13.0.88
// Based on NVVM 20.0.0
//

.version 9.0
.target sm_100
.address_size 64

	// .globl	_Z16layernorm_kernelPKfPfS0_S0_if

.visible .entry _Z16layernorm_kernelPKfPfS0_S0_if(
	.param .u64 .ptr .align 1 _Z16layernorm_kernelPKfPfS0_S0_if_param_0,
	.param .u64 .ptr .align 1 _Z16layernorm_kernelPKfPfS0_S0_if_param_1,
	.param .u64 .ptr .align 1 _Z16layernorm_kernelPKfPfS0_S0_if_param_2,
	.param .u64 .ptr .align 1 _Z16layernorm_kernelPKfPfS0_S0_if_param_3,
	.param .u32 _Z16layernorm_kernelPKfPfS0_S0_if_param_4,
	.param .f32 _Z16layernorm_kernelPKfPfS0_S0_if_param_5
)
{
	.reg .pred 	%p<20>;
	.reg .b32 	%r<48>;
	.reg .b32 	%f<207>;
	.reg .b64 	%rd<40>;

	ld.param.u64 	%rd17, [_Z16layernorm_kernelPKfPfS0_S0_if_param_0];
	ld.param.u64 	%rd14, [_Z16layernorm_kernelPKfPfS0_S0_if_param_1];
	ld.param.u64 	%rd15, [_Z16layernorm_kernelPKfPfS0_S0_if_param_2];
	ld.param.u64 	%rd16, [_Z16layernorm_kernelPKfPfS0_S0_if_param_3];
	ld.param.u32 	%r32, [_Z16layernorm_kernelPKfPfS0_S0_if_param_4];
	ld.param.f32 	%f29, [_Z16layernorm_kernelPKfPfS0_S0_if_param_5];
	cvta.to.global.u64 	%rd1, %rd17;
	mov.u32 	%r33, %ctaid.x;
	mov.u32 	%r34, %ntid.x;
	mov.u32 	%r35, %tid.x;
	mad.lo.s32 	%r1, %r33, %r34, %r35;
	setp.ge.s32 	%p1, %r1, %r32;
	@%p1 bra 	$L__BB0_28;
	setp.lt.s32 	%p2, %r32, 1;
	mov.f32 	%f197, 0f00000000;
	@%p2 bra 	$L__BB0_14;
	and.b32  	%r2, %r32, 15;
	setp.lt.u32 	%p3, %r32, 16;
	mov.f32 	%f197, 0f00000000;
	mov.b32 	%r40, 0;
	@%p3 bra 	$L__BB0_5;
	and.b32  	%r40, %r32, 2147483632;
	neg.s32 	%r38, %r40;
	add.s64 	%rd36, %rd1, 32;
	mov.f32 	%f197, 0f00000000;
$L__BB0_4:
	.pragma "nounroll";
	ld.global.f32 	%f34, [%rd36+-32];
	add.f32 	%f35, %f197, %f34;
	ld.global.f32 	%f36, [%rd36+-28];
	add.f32 	%f37, %f35, %f36;
	ld.global.f32 	%f38, [%rd36+-24];
	add.f32 	%f39, %f37, %f38;
	ld.global.f32 	%f40, [%rd36+-20];
	add.f32 	%f41, %f39, %f40;
	ld.global.f32 	%f42, [%rd36+-16];
	add.f32 	%f43, %f41, %f42;
	ld.global.f32 	%f44, [%rd36+-12];
	add.f32 	%f45, %f43, %f44;
	ld.global.f32 	%f46, [%rd36+-8];
	add.f32 	%f47, %f45, %f46;
	ld.global.f32 	%f48, [%rd36+-4];
	add.f32 	%f49, %f47, %f48;
	ld.global.f32 	%f50, [%rd36];
	add.f32 	%f51, %f49, %f50;
	ld.global.f32 	%f52, [%rd36+4];
	add.f32 	%f53, %f51, %f52;
	ld.global.f32 	%f54, [%rd36+8];
	add.f32 	%f55, %f53, %f54;
	ld.global.f32 	%f56, [%rd36+12];
	add.f32 	%f57, %f55, %f56;
	ld.global.f32 	%f58, [%rd36+16];
	add.f32 	%f59, %f57, %f58;
	ld.global.f32 	%f60, [%rd36+20];
	add.f32 	%f61, %f59, %f60;
	ld.global.f32 	%f62, [%rd36+24];
	add.f32 	%f63, %f61, %f62;
	ld.global.f32 	%f64, [%rd36+28];
	add.f32 	%f197, %f63, %f64;
	add.s32 	%r38, %r38, 16;
	add.s64 	%rd36, %rd36, 64;
	setp.ne.s32 	%p4, %r38, 0;
	@%p4 bra 	$L__BB0_4;
$L__BB0_5:
	setp.eq.s32 	%p5, %r2, 0;
	@%p5 bra 	$L__BB0_14;
	and.b32  	%r8, %r32, 7;
	setp.lt.u32 	%p6, %r2, 8;
	@%p6 bra 	$L__BB0_8;
	mul.wide.u32 	%rd18, %r40, 4;
	add.s64 	%rd19, %rd1, %rd18;
	ld.global.f32 	%f66, [%rd19];
	add.f32 	%f67, %f197, %f66;
	ld.global.f32 	%f68, [%rd19+4];
	add.f32 	%f69, %f67, %f68;
	ld.global.f32 	%f70, [%rd19+8];
	add.f32 	%f71, %f69, %f70;
	ld.global.f32 	%f72, [%rd19+12];
	add.f32 	%f73, %f71, %f72;
	ld.global.f32 	%f74, [%rd19+16];
	add.f32 	%f75, %f73, %f74;
	ld.global.f32 	%f76, [%rd19+20];
	add.f32 	%f77, %f75, %f76;
	ld.global.f32 	%f78, [%rd19+24];
	add.f32 	%f79, %f77, %f78;
	ld.global.f32 	%f80, [%rd19+28];
	add.f32 	%f197, %f79, %f80;
	add.s32 	%r40, %r40, 8;
$L__BB0_8:
	setp.eq.s32 	%p7, %r8, 0;
	@%p7 bra 	$L__BB0_14;
	and.b32  	%r11, %r32, 3;
	setp.lt.u32 	%p8, %r8, 4;
	@%p8 bra 	$L__BB0_11;
	mul.wide.u32 	%rd20, %r40, 4;
	add.s64 	%rd21, %rd1, %rd20;
	ld.global.f32 	%f82, [%rd21];
	add.f32 	%f83, %f197, %f82;
	ld.global.f32 	%f84, [%rd21+4];
	add.f32 	%f85, %f83, %f84;
	ld.global.f32 	%f86, [%rd21+8];
	add.f32 	%f87, %f85, %f86;
	ld.global.f32 	%f88, [%rd21+12];
	add.f32 	%f197, %f87, %f88;
	add.s32 	%r40, %r40, 4;
$L__BB0_11:
	setp.eq.s32 	%p9, %r11, 0;
	@%p9 bra 	$L__BB0_14;
	mul.wide.u32 	%rd22, %r40, 4;
	add.s64 	%rd37, %rd1, %rd22;
	neg.s32 	%r42, %r11;
$L__BB0_13:
	.pragma "nounroll";
	ld.global.f32 	%f89, [%rd37];
	add.f32 	%f197, %f197, %f89;
	add.s64 	%rd37, %rd37, 4;
	add.s32 	%r42, %r42, 1;
	setp.ne.s32 	%p10, %r42, 0;
	@%p10 bra 	$L__BB0_13;
$L__BB0_14:
	setp.lt.s32 	%p11, %r32, 1;
	cvt.rn.f32.s32 	%f14, %r32;
	div.rn.f32 	%f15, %f197, %f14;
	mov.f32 	%f206, 0f00000000;
	@%p11 bra 	$L__BB0_27;
	and.b32  	%r17, %r32, 15;
	setp.lt.u32 	%p12, %r32, 16;
	mov.f32 	%f206, 0f00000000;
	mov.b32 	%r45, 0;
	@%p12 bra 	$L__BB0_18;
	and.b32  	%r45, %r32, 2147483632;
	neg.s32 	%r43, %r45;
	add.s64 	%rd38, %rd1, 32;
	mov.f32 	%f206, 0f00000000;
$L__BB0_17:
	.pragma "nounroll";
	ld.global.f32 	%f94, [%rd38+-32];
	sub.f32 	%f95, %f94, %f15;
	fma.rn.f32 	%f96, %f95, %f95, %f206;
	ld.global.f32 	%f97, [%rd38+-28];
	sub.f32 	%f98, %f97, %f15;
	fma.rn.f32 	%f99, %f98, %f98, %f96;
	ld.global.f32 	%f100, [%rd38+-24];
	sub.f32 	%f101, %f100, %f15;
	fma.rn.f32 	%f102, %f101, %f101, %f99;
	ld.global.f32 	%f103, [%rd38+-20];
	sub.f32 	%f104, %f103, %f15;
	fma.rn.f32 	%f105, %f104, %f104, %f102;
	ld.global.f32 	%f106, [%rd38+-16];
	sub.f32 	%f107, %f106, %f15;
	fma.rn.f32 	%f108, %f107, %f107, %f105;
	ld.global.f32 	%f109, [%rd38+-12];
	sub.f32 	%f110, %f109, %f15;
	fma.rn.f32 	%f111, %f110, %f110, %f108;
	ld.global.f32 	%f112, [%rd38+-8];
	sub.f32 	%f113, %f112, %f15;
	fma.rn.f32 	%f114, %f113, %f113, %f111;
	ld.global.f32 	%f115, [%rd38+-4];
	sub.f32 	%f116, %f115, %f15;
	fma.rn.f32 	%f117, %f116, %f116, %f114;
	ld.global.f32 	%f118, [%rd38];
	sub.f32 	%f119, %f118, %f15;
	fma.rn.f32 	%f120, %f119, %f119, %f117;
	ld.global.f32 	%f121, [%rd38+4];
	sub.f32 	%f122, %f121, %f15;
	fma.rn.f32 	%f123, %f122, %f122, %f120;
	ld.global.f32 	%f124, [%rd38+8];
	sub.f32 	%f125, %f124, %f15;
	fma.rn.f32 	%f126, %f125, %f125, %f123;
	ld.global.f32 	%f127, [%rd38+12];
	sub.f32 	%f128, %f127, %f15;
	fma.rn.f32 	%f129, %f128, %f128, %f126;
	ld.global.f32 	%f130, [%rd38+16];
	sub.f32 	%f131, %f130, %f15;
	fma.rn.f32 	%f132, %f131, %f131, %f129;
	ld.global.f32 	%f133, [%rd38+20];
	sub.f32 	%f134, %f133, %f15;
	fma.rn.f32 	%f135, %f134, %f134, %f132;
	ld.global.f32 	%f136, [%rd38+24];
	sub.f32 	%f137, %f136, %f15;
	fma.rn.f32 	%f138, %f137, %f137, %f135;
	ld.global.f32 	%f139, [%rd38+28];
	sub.f32 	%f140, %f139, %f15;
	fma.rn.f32 	%f206, %f140, %f140, %f138;
	add.s32 	%r43, %r43, 16;
	add.s64 	%rd38, %rd38, 64;
	setp.ne.s32 	%p13, %r43, 0;
	@%p13 bra 	$L__BB0_17;
$L__BB0_18:
	setp.eq.s32 	%p14, %r17, 0;
	@%p14 bra 	$L__BB0_27;
	and.b32  	%r23, %r32, 7;
	setp.lt.u32 	%p15, %r17, 8;
	@%p15 bra 	$L__BB0_21;
	mul.wide.u32 	%rd23, %r45, 4;
	add.s64 	%rd24, %rd1, %rd23;
	ld.global.f32 	%f142, [%rd24];
	sub.f32 	%f143, %f142, %f15;
	fma.rn.f32 	%f144, %f143, %f143, %f206;
	ld.global.f32 	%f145, [%rd24+4];
	sub.f32 	%f146, %f145, %f15;
	fma.rn.f32 	%f147, %f146, %f146, %f144;
	ld.global.f32 	%f148, [%rd24+8];
	sub.f32 	%f149, %f148, %f15;
	fma.rn.f32 	%f150, %f149, %f149, %f147;
	ld.global.f32 	%f151, [%rd24+12];
	sub.f32 	%f152, %f151, %f15;
	fma.rn.f32 	%f153, %f152, %f152, %f150;
	ld.global.f32 	%f154, [%rd24+16];
	sub.f32 	%f155, %f154, %f15;
	fma.rn.f32 	%f156, %f155, %f155, %f153;
	ld.global.f32 	%f157, [%rd24+20];
	sub.f32 	%f158, %f157, %f15;
	fma.rn.f32 	%f159, %f158, %f158, %f156;
	ld.global.f32 	%f160, [%rd24+24];
	sub.f32 	%f161, %f160, %f15;
	fma.rn.f32 	%f162, %f161, %f161, %f159;
	ld.global.f32 	%f163, [%rd24+28];
	sub.f32 	%f164, %f163, %f15;
	fma.rn.f32 	%f206, %f164, %f164, %f162;
	add.s32 	%r45, %r45, 8;
$L__BB0_21:
	setp.eq.s32 	%p16, %r23, 0;
	@%p16 bra 	$L__BB0_27;
	and.b32  	%r26, %r32, 3;
	setp.lt.u32 	%p17, %r23, 4;
	@%p17 bra 	$L__BB0_24;
	mul.wide.u32 	%rd25, %r45, 4;
	add.s64 	%rd26, %rd1, %rd25;
	ld.global.f32 	%f166, [%rd26];
	sub.f32 	%f167, %f166, %f15;
	fma.rn.f32 	%f168, %f167, %f167, %f206;
	ld.global.f32 	%f169, [%rd26+4];
	sub.f32 	%f170, %f169, %f15;
	fma.rn.f32 	%f171, %f170, %f170, %f168;
	ld.global.f32 	%f172, [%rd26+8];
	sub.f32 	%f173, %f172, %f15;
	fma.rn.f32 	%f174, %f173, %f173, %f171;
	ld.global.f32 	%f175, [%rd26+12];
	sub.f32 	%f176, %f175, %f15;
	fma.rn.f32 	%f206, %f176, %f176, %f174;
	add.s32 	%r45, %r45, 4;
$L__BB0_24:
	setp.eq.s32 	%p18, %r26, 0;
	@%p18 bra 	$L__BB0_27;
	mul.wide.u32 	%rd27, %r45, 4;
	add.s64 	%rd39, %rd1, %rd27;
	neg.s32 	%r47, %r26;
$L__BB0_26:
	.pragma "nounroll";
	ld.global.f32 	%f177, [%rd39];
	sub.f32 	%f178, %f177, %f15;
	fma.rn.f32 	%f206, %f178, %f178, %f206;
	add.s64 	%rd39, %rd39, 4;
	add.s32 	%r47, %r47, 1;
	setp.ne.s32 	%p19, %r47, 0;
	@%p19 bra 	$L__BB0_26;
$L__BB0_27:
	div.rn.f32 	%f179, %f206, %f14;
	cvta.to.global.u64 	%rd28, %rd15;
	mul.wide.s32 	%rd29, %r1, 4;
	add.s64 	%rd30, %rd28, %rd29;
	ld.global.f32 	%f180, [%rd30];
	add.s64 	%rd31, %rd1, %rd29;
	ld.global.f32 	%f181, [%rd31];
	sub.f32 	%f182, %f181, %f15;
	mul.f32 	%f183, %f180, %f182;
	add.f32 	%f184, %f29, %f179;
	sqrt.rn.f32 	%f185, %f184;
	div.rn.f32 	%f186, %f183, %f185;
	cvta.to.global.u64 	%rd32, %rd16;
	add.s64 	%rd33, %rd32, %rd29;
	ld.global.f32 	%f187, [%rd33];
	add.f32 	%f188, %f187, %f186;
	cvta.to.global.u64 	%rd34, %rd14;
	add.s64 	%rd35, %rd34, %rd29;
	st.global.f32 	[%rd35], %f188;
$L__BB0_28:
	ret;

}


// ===== COMPILED SASS (sm_100) =====

	.target	sm_100

	.elftype	@"ET_EXEC"


//--------------------- .note.nv.tkinfo           --------------------------
	.section	.note.nv.tkinfo,"",@"SHT_NOTE"
	.sectionflags	@"SHF_NOTE_NV_TKINFO"
	.tkinfo
        /*0018*/ 	.word	0x00000002
        /*0030*/ 	.string	""
        /*0030*/ 	.string	"ptxas"
        /*0030*/ 	.string	"Cuda compilation tools, release 13.0, V13.0.88"
        /*0030*/ 	.string	"Build cuda_13.0.r13.0/compiler.36424714_0"
        /*0030*/ 	.string	"-arch sm_100 -m 64 "



//--------------------- .note.nv.cuinfo           --------------------------
	.section	.note.nv.cuinfo,"",@"SHT_NOTE"
	.sectionflags	@"SHF_NOTE_NV_CUINFO"
        /*0018*/ 	.short	0x0002
        /*001a*/ 	.short	0x0064
        /*001c*/ 	.short	0x0082
	.zero		2


//--------------------- .nv.info                  --------------------------
	.section	.nv.info,"",@"SHT_CUDA_INFO"
	.align	4


	//----- nvinfo : EIATTR_REGCOUNT
	.align		4
        /*0000*/ 	.byte	0x04, 0x2f
        /*0002*/ 	.short	(.L_1 - .L_0)
	.align		4
.L_0:
        /*0004*/ 	.word	index@(_Z16layernorm_kernelPKfPfS0_S0_if)
        /*0008*/ 	.word	0x00000020


	//----- nvinfo : EIATTR_FRAME_SIZE
	.align		4
.L_1:
        /*000c*/ 	.byte	0x04, 0x11
        /*000e*/ 	.short	(.L_3 - .L_2)
	.align		4
.L_2:
        /*0010*/ 	.word	index@($__internal_1_$__cuda_sm3x_div_rn_noftz_f32_slowpath)
        /*0014*/ 	.word	0x00000000


	//----- nvinfo : EIATTR_FRAME_SIZE
	.align		4
.L_3:
        /*0018*/ 	.byte	0x04, 0x11
        /*001a*/ 	.short	(.L_5 - .L_4)
	.align		4
.L_4:
        /*001c*/ 	.word	index@($__internal_0_$__cuda_sm20_sqrt_rn_f32_slowpath)
        /*0020*/ 	.word	0x00000000


	//----- nvinfo : EIATTR_FRAME_SIZE
	.align		4
.L_5:
        /*0024*/ 	.byte	0x04, 0x11
        /*0026*/ 	.short	(.L_7 - .L_6)
	.align		4
.L_6:
        /*0028*/ 	.word	index@(_Z16layernorm_kernelPKfPfS0_S0_if)
        /*002c*/ 	.word	0x00000000


	//----- nvinfo : EIATTR_MIN_STACK_SIZE
	.align		4
.L_7:
        /*0030*/ 	.byte	0x04, 0x12
        /*0032*/ 	.short	(.L_9 - .L_8)
	.align		4
.L_8:
        /*0034*/ 	.word	index@(_Z16layernorm_kernelPKfPfS0_S0_if)
        /*0038*/ 	.word	0x00000000
.L_9:


//--------------------- .nv.compat                --------------------------
	.section	.nv.compat,"",@"SHT_CUDA_COMPAT_INFO"
	.align	4
        /*0000*/ 	.byte	0x02, 0x09, 0x00, 0x00, 0x02, 0x02, 0x01, 0x00, 0x02, 0x05, 0x05, 0x00, 0x03, 0x07, 0x01, 0x01
        /*0010*/ 	.byte	0x02, 0x03, 0x00, 0x00, 0x02, 0x06, 0x01, 0x00, 0x04, 0x0b, 0x08, 0x00, 0x01, 0x00, 0x00, 0x00
        /*0020*/ 	.byte	0x00, 0x00, 0x00, 0x00


//--------------------- .nv.info._Z16layernorm_kernelPKfPfS0_S0_if --------------------------
	.section	.nv.info._Z16layernorm_kernelPKfPfS0_S0_if,"",@"SHT_CUDA_INFO"
	.sectionflags	@""
	.align	4


	//----- nvinfo : EIATTR_CUDA_API_VERSION
	.align		4
        /*0000*/ 	.byte	0x04, 0x37
        /*0002*/ 	.short	(.L_11 - .L_10)
.L_10:
        /*0004*/ 	.word	0x00000082


	//----- nvinfo : EIATTR_KPARAM_INFO
	.align		4
.L_11:
        /*0008*/ 	.byte	0x04, 0x17
        /*000a*/ 	.short	(.L_13 - .L_12)
.L_12:
        /*000c*/ 	.word	0x00000000
        /*0010*/ 	.short	0x0005
        /*0012*/ 	.short	0x0024
        /*0014*/ 	.byte	0x00, 0xf0, 0x11, 0x00


	//----- nvinfo : EIATTR_KPARAM_INFO
	.align		4
.L_13:
        /*0018*/ 	.byte	0x04, 0x17
        /*001a*/ 	.short	(.L_15 - .L_14)
.L_14:
        /*001c*/ 	.word	0x00000000
        /*0020*/ 	.short	0x0004
        /*0022*/ 	.short	0x0020
        /*0024*/ 	.byte	0x00, 0xf0, 0x11, 0x00


	//----- nvinfo : EIATTR_KPARAM_INFO
	.align		4
.L_15:
        /*0028*/ 	.byte	0x04, 0x17
        /*002a*/ 	.short	(.L_17 - .L_16)
.L_16:
        /*002c*/ 	.word	0x00000000
        /*0030*/ 	.short	0x0003
        /*0032*/ 	.short	0x0018
        /*0034*/ 	.byte	0x00, 0xf5, 0x21, 0x00


	//----- nvinfo : EIATTR_KPARAM_INFO
	.align		4
.L_17:
        /*0038*/ 	.byte	0x04, 0x17
        /*003a*/ 	.short	(.L_19 - .L_18)
.L_18:
        /*003c*/ 	.word	0x00000000
        /*0040*/ 	.short	0x0002
        /*0042*/ 	.short	0x0010
        /*0044*/ 	.byte	0x00, 0xf5, 0x21, 0x00


	//----- nvinfo : EIATTR_KPARAM_INFO
	.align		4
.L_19:
        /*0048*/ 	.byte	0x04, 0x17
        /*004a*/ 	.short	(.L_21 - .L_20)
.L_20:
        /*004c*/ 	.word	0x00000000
        /*0050*/ 	.short	0x0001
        /*0052*/ 	.short	0x0008
        /*0054*/ 	.byte	0x00, 0xf5, 0x21, 0x00


	//----- nvinfo : EIATTR_KPARAM_INFO
	.align		4
.L_21:
        /*0058*/ 	.byte	0x04, 0x17
        /*005a*/ 	.short	(.L_23 - .L_22)
.L_22:
        /*005c*/ 	.word	0x00000000
        /*0060*/ 	.short	0x0000
        /*0062*/ 	.short	0x0000
        /*0064*/ 	.byte	0x00, 0xf5, 0x21, 0x00


	//----- nvinfo : EIATTR_SPARSE_MMA_MASK
	.align		4
.L_23:
        /*0068*/ 	.byte	0x03, 0x50
        /*006a*/ 	.short	0x0000


	//----- nvinfo : EIATTR_MAXREG_COUNT
	.align		4
        /*006c*/ 	.byte	0x03, 0x1b
        /*006e*/ 	.short	0x00ff


	//----- nvinfo : EIATTR_MERCURY_ISA_VERSION
	.align		4
        /*0070*/ 	.byte	0x03, 0x5f
        /*0072*/ 	.short	0x0101


	//----- nvinfo : EIATTR_VRC_CTA_INIT_COUNT
	.align		4
        /*0074*/ 	.byte	0x02, 0x4a
	.zero		1
	.zero		1


	//----- nvinfo : EIATTR_EXIT_INSTR_OFFSETS
	.align		4
        /*0078*/ 	.byte	0x04, 0x1c
        /*007a*/ 	.short	(.L_25 - .L_24)


	//   ....[0]....
.L_24:
        /*007c*/ 	.word	0x00000070


	//   ....[1]....
        /*0080*/ 	.word	0x00001430


	//----- nvinfo : EIATTR_CRS_STACK_SIZE
	.align		4
.L_25:
        /*0084*/ 	.byte	0x04, 0x1e
        /*0086*/ 	.short	(.L_27 - .L_26)
.L_26:
        /*0088*/ 	.word	0x00000000


	//----- nvinfo : EIATTR_CBANK_PARAM_SIZE
	.align		4
.L_27:
        /*008c*/ 	.byte	0x03, 0x19
        /*008e*/ 	.short	0x0028


	//----- nvinfo : EIATTR_PARAM_CBANK
	.align		4
        /*0090*/ 	.byte	0x04, 0x0a
        /*0092*/ 	.short	(.L_29 - .L_28)
	.align		4
.L_28:
        /*0094*/ 	.word	index@(.nv.constant0._Z16layernorm_kernelPKfPfS0_S0_if)
        /*0098*/ 	.short	0x0380
        /*009a*/ 	.short	0x0028


	//----- nvinfo : EIATTR_SW_WAR
	.align		4
.L_29:
        /*009c*/ 	.byte	0x04, 0x36
        /*009e*/ 	.short	(.L_31 - .L_30)
.L_30:
        /*00a0*/ 	.word	0x00000008
.L_31:


//--------------------- .nv.callgraph             --------------------------
	.section	.nv.callgraph,"",@"SHT_CUDA_CALLGRAPH"
	.align	4
	.sectionentsize	8
	.align		4
        /*0000*/ 	.word	0x00000000
	.align		4
        /*0004*/ 	.word	0xffffffff
	.align		4
        /*0008*/ 	.word	0x00000000
	.align		4
        /*000c*/ 	.word	0xfffffffe
	.align		4
        /*0010*/ 	.word	0x00000000
	.align		4
        /*0014*/ 	.word	0xfffffffd
	.align		4
        /*0018*/ 	.word	0x00000000
	.align		4
        /*001c*/ 	.word	0xfffffffc


//--------------------- .text._Z16layernorm_kernelPKfPfS0_S0_if --------------------------
	.section	.text._Z16layernorm_kernelPKfPfS0_S0_if,"ax",@progbits
	.align	128
        .global         _Z16layernorm_kernelPKfPfS0_S0_if
        .type           _Z16layernorm_kernelPKfPfS0_S0_if,@function
        .size           _Z16layernorm_kernelPKfPfS0_S0_if,(.L_x_34 - _Z16layernorm_kernelPKfPfS0_S0_if)
        .other          _Z16layernorm_kernelPKfPfS0_S0_if,@"STO_CUDA_ENTRY STV_DEFAULT"
_Z16layernorm_kernelPKfPfS0_S0_if:
.text._Z16layernorm_kernelPKfPfS0_S0_if:
[----:B------:R-:W-:Y:S01]  /*0000*/  LDC R1, c[0x0][0x37c] ;  /* 0x0000df00ff017b82 */ /* 0x000fe20000000800 */
[----:B------:R-:W0:Y:S07]  /*0010*/  S2R R3, SR_TID.X ;  /* 0x0000000000037919 */ /* 0x000e2e0000002100 */
[----:B------:R-:W0:Y:S01]  /*0020*/  S2UR UR4, SR_CTAID.X ;  /* 0x00000000000479c3 */ /* 0x000e220000002500 */
[----:B------:R-:W1:Y:S07]  /*0030*/  LDCU UR9, c[0x0][0x3a0] ;  /* 0x00007400ff0977ac */ /* 0x000e6e0008000800 */
[----:B------:R-:W0:Y:S02]  /*0040*/  LDC R4, c[0x0][0x360] ;  /* 0x0000d800ff047b82 */ /* 0x000e240000000800 */
[----:B0-----:R-:W-:-:S05]  /*0050*/  IMAD R4, R4, UR4, R3 ;  /* 0x0000000404047c24 */ /* 0x001fca000f8e0203 */
[----:B-1----:R-:W-:-:S13]  /*0060*/  ISETP.GE.AND P0, PT, R4, UR9, PT ;  /* 0x0000000904007c0c */ /* 0x002fda000bf06270 */
[----:B------:R-:W-:Y:S05]  /*0070*/  @P0 EXIT ;  /* 0x000000000000094d */ /* 0x000fea0003800000 */
[----:B------:R-:W-:Y:S01]  /*0080*/  UISETP.GE.AND UP0, UPT, UR9, 0x1, UPT ;  /* 0x000000010900788c */ /* 0x000fe2000bf06270 */
[----:B------:R-:W-:Y:S01]  /*0090*/  HFMA2 R2, -RZ, RZ, 0, 0 ;  /* 0x00000000ff027431 */ /* 0x000fe200000001ff */
[----:B------:R-:W0:Y:S07]  /*00a0*/  LDCU.64 UR10, c[0x0][0x358] ;  /* 0x00006b00ff0a77ac */ /* 0x000e2e0008000a00 */
[----:B------:R-:W-:Y:S05]  /*00b0*/  BRA.U !UP0, `(.L_x_0) ;  /* 0x00000005089c7547 */ /* 0x000fea000b800000 */
[----:B------:R-:W-:Y:S01]  /*00c0*/  UISETP.GE.U32.AND UP2, UPT, UR9, 0x10, UPT ;  /* 0x000000100900788c */ /* 0x000fe2000bf46070 */
[----:B------:R-:W-:Y:S01]  /*00d0*/  MOV R2, RZ ;  /* 0x000000ff00027202 */ /* 0x000fe20000000f00 */
[----:B------:R-:W-:Y:S01]  /*00e0*/  ULOP3.LUT UR6, UR9, 0xf, URZ, 0xc0, !UPT ;  /* 0x0000000f09067892 */ /* 0x000fe2000f8ec0ff */
[----:B------:R-:W-:-:S03]  /*00f0*/  MOV R0, RZ ;  /* 0x000000ff00007202 */ /* 0x000fc60000000f00 */
[----:B------:R-:W-:-:S03]  /*0100*/  UISETP.NE.AND UP1, UPT, UR6, URZ, UPT ;  /* 0x000000ff0600728c */ /* 0x000fc6000bf25270 */
[----:B------:R-:W-:Y:S08]  /*0110*/  BRA.U !UP2, `(.L_x_1) ;  /* 0x000000010ab87547 */ /* 0x000ff0000b800000 */
[----:B------:R-:W1:Y:S01]  /*0120*/  LDCU.64 UR4, c[0x0][0x380] ;  /* 0x00007000ff0477ac */ /* 0x000e620008000a00 */
[----:B------:R-:W-:Y:S01]  /*0130*/  MOV R2, RZ ;  /* 0x000000ff00027202 */ /* 0x000fe20000000f00 */
[----:B------:R-:W-:-:S04]  /*0140*/  ULOP3.LUT UR7, UR9, 0x7ffffff0, URZ, 0xc0, !UPT ;  /* 0x7ffffff009077892 */ /* 0x000fc8000f8ec0ff */
[----:B------:R-:W-:Y:S02]  /*0150*/  UIADD3 UR8, UPT, UPT, -UR7, URZ, URZ ;  /* 0x000000ff07087290 */ /* 0x000fe4000fffe1ff */
[----:B------:R-:W-:Y:S01]  /*0160*/  MOV R0, UR7 ;  /* 0x0000000700007c02 */ /* 0x000fe20008000f00 */
[----:B-1----:R-:W-:-:S04]  /*0170*/  UIADD3 UR4, UP2, UPT, UR4, 0x20, URZ ;  /* 0x0000002004047890 */ /* 0x002fc8000ff5e0ff */
[----:B------:R-:W-:Y:S02]  /*0180*/  UIADD3.X UR5, UPT, UPT, URZ, UR5, URZ, UP2, !UPT ;  /* 0x00000005ff057290 */ /* 0x000fe400097fe4ff */
[----:B------:R-:W-:-:S04]  /*0190*/  MOV R6, UR4 ;  /* 0x0000000400067c02 */ /* 0x000fc80008000f00 */
[----:B------:R-:W-:-:S07]  /*01a0*/  MOV R7, UR5 ;  /* 0x0000000500077c02 */ /* 0x000fce0008000f00 */
.L_x_2:
[----:B0-----:R-:W2:Y:S04]  /*01b0*/  LDG.E R13, desc[UR10][R6.64+-0x20] ;  /* 0xffffe00a060d7981 */ /* 0x001ea8000c1e1900 */
[----:B------:R-:W3:Y:S04]  /*01c0*/  LDG.E R14, desc[UR10][R6.64+-0x1c] ;  /* 0xffffe40a060e7981 */ /* 0x000ee8000c1e1900 */
[----:B------:R-:W4:Y:S04]  /*01d0*/  LDG.E R16, desc[UR10][R6.64+-0x18] ;  /* 0xffffe80a06107981 */ /* 0x000f28000c1e1900 */
[----:B------:R-:W5:Y:S04]  /*01e0*/  LDG.E R18, desc[UR10][R6.64+-0x14] ;  /* 0xffffec0a06127981 */ /* 0x000f68000c1e1900 */
        /* <DEDUP_REMOVED lines=11> */
[----:B------:R0:W5:Y:S01]  /*02a0*/  LDG.E R3, desc[UR10][R6.64+0x1c] ;  /* 0x00001c0a06037981 */ /* 0x000162000c1e1900 */
[----:B------:R-:W-:-:S04]  /*02b0*/  UIADD3 UR8, UPT, UPT, UR8, 0x10, URZ ;  /* 0x0000001008087890 */ /* 0x000fc8000fffe0ff */
[----:B------:R-:W-:Y:S01]  /*02c0*/  UISETP.NE.AND UP2, UPT, UR8, URZ, UPT ;  /* 0x000000ff0800728c */ /* 0x000fe2000bf45270 */
[----:B0-----:R-:W-:-:S04]  /*02d0*/  IADD3 R6, P0, PT, R6, 0x40, RZ ;  /* 0x0000004006067810 */ /* 0x001fc80007f1e0ff */
[----:B------:R-:W-:Y:S01]  /*02e0*/  IADD3.X R7, PT, PT, RZ, R7, RZ, P0, !PT ;  /* 0x00000007ff077210 */ /* 0x000fe200007fe4ff */
[----:B--2---:R-:W-:-:S04]  /*02f0*/  FADD R13, R13, R2 ;  /* 0x000000020d0d7221 */ /* 0x004fc80000000000 */
[----:B---3--:R-:W-:-:S04]  /*0300*/  FADD R13, R13, R14 ;  /* 0x0000000e0d0d7221 */ /* 0x008fc80000000000 */
[----:B----4-:R-:W-:-:S04]  /*0310*/  FADD R13, R13, R16 ;  /* 0x000000100d0d7221 */ /* 0x010fc80000000000 */
[----:B-----5:R-:W-:-:S04]  /*0320*/  FADD R13, R13, R18 ;  /* 0x000000120d0d7221 */ /* 0x020fc80000000000 */
[----:B------:R-:W-:-:S04]  /*0330*/  FADD R13, R13, R20 ;  /* 0x000000140d0d7221 */ /* 0x000fc80000000000 */
        /* <DEDUP_REMOVED lines=10> */
[----:B------:R-:W-:Y:S01]  /*03e0*/  FADD R2, R8, R3 ;  /* 0x0000000308027221 */ /* 0x000fe20000000000 */
[----:B------:R-:W-:Y:S06]  /*03f0*/  BRA.U UP2, `(.L_x_2) ;  /* 0xfffffffd026c7547 */ /* 0x000fec000b83ffff */
.L_x_1:
[----:B------:R-:W-:Y:S05]  /*0400*/  BRA.U !UP1, `(.L_x_0) ;  /* 0x0000000109c87547 */ /* 0x000fea000b800000 */
[----:B------:R-:W-:Y:S02]  /*0410*/  UISETP.GE.U32.AND UP1, UPT, UR6, 0x8, UPT ;  /* 0x000000080600788c */ /* 0x000fe4000bf26070 */
[----:B------:R-:W-:-:S04]  /*0420*/  ULOP3.LUT UR5, UR9, 0x7, URZ, 0xc0, !UPT ;  /* 0x0000000709057892 */ /* 0x000fc8000f8ec0ff */
[----:B------:R-:W-:-:S03]  /*0430*/  UISETP.NE.AND UP2, UPT, UR5, URZ, UPT ;  /* 0x000000ff0500728c */ /* 0x000fc6000bf45270 */
[----:B------:R-:W-:Y:S08]  /*0440*/  BRA.U !UP1, `(.L_x_3) ;  /* 0x00000001094c7547 */ /* 0x000ff0000b800000 */
[----:B------:R-:W1:Y:S02]  /*0450*/  LDC.64 R6, c[0x0][0x380] ;  /* 0x0000e000ff067b82 */ /* 0x000e640000000a00 */
[----:B-1----:R-:W-:-:S05]  /*0460*/  IMAD.WIDE.U32 R6, R0, 0x4, R6 ;  /* 0x0000000400067825 */ /* 0x002fca00078e0006 */
[----:B0-----:R-:W2:Y:S04]  /*0470*/  LDG.E R3, desc[UR10][R6.64] ;  /* 0x0000000a06037981 */ /* 0x001ea8000c1e1900 */
[----:B------:R-:W3:Y:S04]  /*0480*/  LDG.E R8, desc[UR10][R6.64+0x4] ;  /* 0x0000040a06087981 */ /* 0x000ee8000c1e1900 */
[----:B------:R-:W4:Y:S04]  /*0490*/  LDG.E R10, desc[UR10][R6.64+0x8] ;  /* 0x0000080a060a7981 */ /* 0x000f28000c1e1900 */
[----:B------:R-:W5:Y:S04]  /*04a0*/  LDG.E R12, desc[UR10][R6.64+0xc] ;  /* 0x00000c0a060c7981 */ /* 0x000f68000c1e1900 */
[----:B------:R-:W5:Y:S04]  /*04b0*/  LDG.E R14, desc[UR10][R6.64+0x10] ;  /* 0x0000100a060e7981 */ /* 0x000f68000c1e1900 */
[----:B------:R-:W5:Y:S04]  /*04c0*/  LDG.E R16, desc[UR10][R6.64+0x14] ;  /* 0x0000140a06107981 */ /* 0x000f68000c1e1900 */
[----:B------:R-:W5:Y:S04]  /*04d0*/  LDG.E R18, desc[UR10][R6.64+0x18] ;  /* 0x0000180a06127981 */ /* 0x000f68000c1e1900 */
[----:B------:R-:W5:Y:S01]  /*04e0*/  LDG.E R20, desc[UR10][R6.64+0x1c] ;  /* 0x00001c0a06147981 */ /* 0x000f62000c1e1900 */
[----:B------:R-:W-:Y:S01]  /*04f0*/  IADD3 R0, PT, PT, R0, 0x8, RZ ;  /* 0x0000000800007810 */ /* 0x000fe20007ffe0ff */
[----:B--2---:R-:W-:-:S04]  /*0500*/  FADD R3, R2, R3 ;  /* 0x0000000302037221 */ /* 0x004fc80000000000 */
[----:B---3--:R-:W-:-:S04]  /*0510*/  FADD R3, R3, R8 ;  /* 0x0000000803037221 */ /* 0x008fc80000000000 */
[----:B----4-:R-:W-:-:S04]  /*0520*/  FADD R3, R3, R10 ;  /* 0x0000000a03037221 */ /* 0x010fc80000000000 */
[----:B-----5:R-:W-:-:S04]  /*0530*/  FADD R3, R3, R12 ;  /* 0x0000000c03037221 */ /* 0x020fc80000000000 */
[----:B------:R-:W-:-:S04]  /*0540*/  FADD R3, R3, R14 ;  /* 0x0000000e03037221 */ /* 0x000fc80000000000 */
[----:B------:R-:W-:-:S04]  /*0550*/  FADD R3, R3, R16 ;  /* 0x0000001003037221 */ /* 0x000fc80000000000 */
[----:B------:R-:W-:-:S04]  /*0560*/  FADD R3, R3, R18 ;  /* 0x0000001203037221 */ /* 0x000fc80000000000 */
[----:B------:R-:W-:-:S07]  /*0570*/  FADD R2, R3, R20 ;  /* 0x0000001403027221 */ /* 0x000fce0000000000 */
.L_x_3:
        /* <DEDUP_REMOVED lines=10> */
[----:B------:R-:W5:Y:S01]  /*0620*/  LDG.E R12, desc[UR10][R6.64+0xc] ;  /* 0x00000c0a060c7981 */ /* 0x000f62000c1e1900 */
[----:B------:R-:W-:Y:S01]  /*0630*/  IADD3 R0, PT, PT, R0, 0x4, RZ ;  /* 0x0000000400007810 */ /* 0x000fe20007ffe0ff */
[----:B--2---:R-:W-:-:S04]  /*0640*/  FADD R3, R2, R3 ;  /* 0x0000000302037221 */ /* 0x004fc80000000000 */
[----:B---3--:R-:W-:-:S04]  /*0650*/  FADD R3, R3, R8 ;  /* 0x0000000803037221 */ /* 0x008fc80000000000 */
[----:B----4-:R-:W-:-:S04]  /*0660*/  FADD R3, R3, R10 ;  /* 0x0000000a03037221 */ /* 0x010fc80000000000 */
[----:B-----5:R-:W-:-:S07]  /*0670*/  FADD R2, R3, R12 ;  /* 0x0000000c03027221 */ /* 0x020fce0000000000 */
.L_x_4:
[----:B------:R-:W-:Y:S05]  /*0680*/  BRA.U !UP2, `(.L_x_0) ;  /* 0x000000010a287547 */ /* 0x000fea000b800000 */
[----:B------:R-:W1:Y:S01]  /*0690*/  LDC.64 R6, c[0x0][0x380] ;  /* 0x0000e000ff067b82 */ /* 0x000e620000000a00 */
[----:B------:R-:W-:Y:S01]  /*06a0*/  UIADD3 UR4, UPT, UPT, -UR4, URZ, URZ ;  /* 0x000000ff04047290 */ /* 0x000fe2000fffe1ff */
[----:B-1----:R-:W-:-:S11]  /*06b0*/  IMAD.WIDE.U32 R6, R0, 0x4, R6 ;  /* 0x0000000400067825 */ /* 0x002fd600078e0006 */
.L_x_5:
[----:B0-----:R0:W2:Y:S01]  /*06c0*/  LDG.E R3, desc[UR10][R6.64] ;  /* 0x0000000a06037981 */ /* 0x0010a2000c1e1900 */
[----:B------:R-:W-:-:S04]  /*06d0*/  UIADD3 UR4, UPT, UPT, UR4, 0x1, URZ ;  /* 0x0000000104047890 */ /* 0x000fc8000fffe0ff */
[----:B------:R-:W-:Y:S01]  /*06e0*/  UISETP.NE.AND UP1, UPT, UR4, URZ, UPT ;  /* 0x000000ff0400728c */ /* 0x000fe2000bf25270 */
[----:B0-----:R-:W-:-:S04]  /*06f0*/  IADD3 R6, P0, PT, R6, 0x4, RZ ;  /* 0x0000000406067810 */ /* 0x001fc80007f1e0ff */
[----:B------:R-:W-:Y:S01]  /*0700*/  IADD3.X R7, PT, PT, RZ, R7, RZ, P0, !PT ;  /* 0x00000007ff077210 */ /* 0x000fe200007fe4ff */
[----:B--2---:R-:W-:-:S03]  /*0710*/  FADD R2, R3, R2 ;  /* 0x0000000203027221 */ /* 0x004fc60000000000 */
[----:B------:R-:W-:Y:S05]  /*0720*/  BRA.U UP1, `(.L_x_5) ;  /* 0xfffffffd01e47547 */ /* 0x000fea000b83ffff */
.L_x_0:
[----:B------:R-:W-:-:S04]  /*0730*/  I2FP.F32.S32 R5, UR9 ;  /* 0x0000000900057c45 */ /* 0x000fc80008201400 */
[----:B------:R-:W1:Y:S08]  /*0740*/  MUFU.RCP R0, R5 ;  /* 0x0000000500007308 */ /* 0x000e700000001000 */
[----:B------:R-:W2:Y:S01]  /*0750*/  FCHK P0, R2, R5 ;  /* 0x0000000502007302 */ /* 0x000ea20000000000 */
[----:B-1----:R-:W-:-:S04]  /*0760*/  FFMA R3, -R5, R0, 1 ;  /* 0x3f80000005037423 */ /* 0x002fc80000000100 */
[----:B------:R-:W-:-:S04]  /*0770*/  FFMA R0, R0, R3, R0 ;  /* 0x0000000300007223 */ /* 0x000fc80000000000 */
[----:B------:R-:W-:-:S04]  /*0780*/  FFMA R3, R0, R2, RZ ;  /* 0x0000000200037223 */ /* 0x000fc800000000ff */
[----:B------:R-:W-:-:S04]  /*0790*/  FFMA R6, -R5, R3, R2 ;  /* 0x0000000305067223 */ /* 0x000fc80000000102 */
[----:B------:R-:W-:Y:S01]  /*07a0*/  FFMA R6, R0, R6, R3 ;  /* 0x0000000600067223 */ /* 0x000fe20000000003 */
[----:B--2---:R-:W-:Y:S06]  /*07b0*/  @!P0 BRA `(.L_x_6) ;  /* 0x0000000000148947 */ /* 0x004fec0003800000 */
[----:B------:R-:W-:Y:S02]  /*07c0*/  MOV R0, R2 ;  /* 0x0000000200007202 */ /* 0x000fe40000000f00 */
[----:B------:R-:W-:Y:S02]  /*07d0*/  MOV R3, R5 ;  /* 0x0000000500037202 */ /* 0x000fe40000000f00 */
[----:B------:R-:W-:-:S07]  /*07e0*/  MOV R2, 0x800 ;  /* 0x0000080000027802 */ /* 0x000fce0000000f00 */
[----:B0-----:R-:W-:Y:S05]  /*07f0*/  CALL.REL.NOINC `($__internal_1_$__cuda_sm3x_div_rn_noftz_f32_slowpath) ;  /* 0x0000000c006c7944 */ /* 0x001fea0003c00000 */
[----:B------:R-:W-:-:S07]  /*0800*/  MOV R6, R0 ;  /* 0x0000000000067202 */ /* 0x000fce0000000f00 */
.L_x_6:
[----:B------:R-:W-:Y:S01]  /*0810*/  HFMA2 R8, -RZ, RZ, 0, 0 ;  /* 0x00000000ff087431 */ /* 0x000fe200000001ff */
[----:B------:R-:W-:Y:S06]  /*0820*/  BRA.U !UP0, `(.L_x_7) ;  /* 0x00000009081c7547 */ /* 0x000fec000b800000 */
[----:B------:R-:W1:Y:S01]  /*0830*/  LDCU UR4, c[0x0][0x3a0] ;  /* 0x00007400ff0477ac */ /* 0x000e620008000800 */
[----:B------:R-:W-:Y:S02]  /*0840*/  MOV R8, RZ ;  /* 0x000000ff00087202 */ /* 0x000fe40000000f00 */
[----:B------:R-:W-:Y:S01]  /*0850*/  MOV R0, RZ ;  /* 0x000000ff00007202 */ /* 0x000fe20000000f00 */
[----:B-1----:R-:W-:Y:S02]  /*0860*/  UISETP.GE.U32.AND UP1, UPT, UR4, 0x10, UPT ;  /* 0x000000100400788c */ /* 0x002fe4000bf26070 */
[----:B------:R-:W-:-:S04]  /*0870*/  ULOP3.LUT UR8, UR4, 0xf, URZ, 0xc0, !UPT ;  /* 0x0000000f04087892 */ /* 0x000fc8000f8ec0ff */
        /* <DEDUP_REMOVED lines=11> */
.L_x_9:
        /* <DEDUP_REMOVED lines=20> */
[----:B--2---:R-:W-:-:S04]  /*0a70*/  FADD R10, R10, -R6 ;  /* 0x800000060a0a7221 */ /* 0x004fc80000000000 */
[----:B------:R-:W-:Y:S01]  /*0a80*/  FFMA R8, R10, R10, R8 ;  /* 0x0000000a0a087223 */ /* 0x000fe20000000008 */
[--C-:B---3--:R-:W-:Y:S01]  /*0a90*/  FADD R12, R12, -R6.reuse ;  /* 0x800000060c0c7221 */ /* 0x108fe20000000000 */
[----:B----4-:R-:W-:-:S03]  /*0aa0*/  FADD R14, R14, -R6 ;  /* 0x800000060e0e7221 */ /* 0x010fc60000000000 */
[----:B------:R-:W-:Y:S01]  /*0ab0*/  FFMA R8, R12, R12, R8 ;  /* 0x0000000c0c087223 */ /* 0x000fe20000000008 */
[----:B-----5:R-:W-:-:S03]  /*0ac0*/  FADD R16, R16, -R6 ;  /* 0x8000000610107221 */ /* 0x020fc60000000000 */
[----:B------:R-:W-:Y:S01]  /*0ad0*/  FFMA R8, R14, R14, R8 ;  /* 0x0000000e0e087223 */ /* 0x000fe20000000008 */
[----:B------:R-:W-:-:S03]  /*0ae0*/  FADD R29, R29, -R6 ;  /* 0x800000061d1d7221 */ /* 0x000fc60000000000 */
        /* <DEDUP_REMOVED lines=22> */
[----:B------:R-:W-:-:S04]  /*0c50*/  FFMA R8, R11, R11, R8 ;  /* 0x0000000b0b087223 */ /* 0x000fc80000000008 */
[----:B------:R-:W-:Y:S01]  /*0c60*/  FFMA R8, R7, R7, R8 ;  /* 0x0000000707087223 */ /* 0x000fe20000000008 */
[----:B------:R-:W-:Y:S06]  /*0c70*/  BRA.U UP1, `(.L_x_9) ;  /* 0xfffffffd012c7547 */ /* 0x000fec000b83ffff */
.L_x_8:
        /* <DEDUP_REMOVED lines=14> */
[----:B------:R0:W5:Y:S01]  /*0d60*/  LDG.E R21, desc[UR10][R2.64+0x1c] ;  /* 0x00001c0a02157981 */ /* 0x000162000c1e1900 */
[----:B------:R-:W-:Y:S01]  /*0d70*/  IADD3 R0, PT, PT, R0, 0x8, RZ ;  /* 0x0000000800007810 */ /* 0x000fe20007ffe0ff */
[----:B--2---:R-:W-:-:S04]  /*0d80*/  FADD R7, R7, -R6 ;  /* 0x8000000607077221 */ /* 0x004fc80000000000 */
[----:B------:R-:W-:Y:S01]  /*0d90*/  FFMA R7, R7, R7, R8 ;  /* 0x0000000707077223 */ /* 0x000fe20000000008 */
[----:B---3--:R-:W-:-:S04]  /*0da0*/  FADD R8, R9, -R6 ;  /* 0x8000000609087221 */ /* 0x008fc80000000000 */
[----:B------:R-:W-:Y:S01]  /*0db0*/  FFMA R7, R8, R8, R7 ;  /* 0x0000000808077223 */ /* 0x000fe20000000007 */
[----:B----4-:R-:W-:-:S04]  /*0dc0*/  FADD R8, R11, -R6 ;  /* 0x800000060b087221 */ /* 0x010fc80000000000 */
[----:B------:R-:W-:Y:S01]  /*0dd0*/  FFMA R7, R8, R8, R7 ;  /* 0x0000000808077223 */ /* 0x000fe20000000007 */
[----:B-----5:R-:W-:-:S04]  /*0de0*/  FADD R8, R13, -R6 ;  /* 0x800000060d087221 */ /* 0x020fc80000000000 */
[----:B------:R-:W-:Y:S01]  /*0df0*/  FFMA R7, R8, R8, R7 ;  /* 0x0000000808077223 */ /* 0x000fe20000000007 */
[--C-:B------:R-:W-:Y:S01]  /*0e00*/  FADD R8, R15, -R6.reuse ;  /* 0x800000060f087221 */ /* 0x100fe20000000000 */
[----:B0-----:R-:W-:-:S03]  /*0e10*/  FADD R2, R17, -R6 ;  /* 0x8000000611027221 */ /* 0x001fc60000000000 */
[----:B------:R-:W-:Y:S01]  /*0e20*/  FFMA R7, R8, R8, R7 ;  /* 0x0000000808077223 */ /* 0x000fe20000000007 */
[----:B------:R-:W-:-:S03]  /*0e30*/  FADD R8, R19, -R6 ;  /* 0x8000000613087221 */ /* 0x000fc60000000000 */
[----:B------:R-:W-:Y:S01]  /*0e40*/  FFMA R7, R2, R2, R7 ;  /* 0x0000000202077223 */ /* 0x000fe20000000007 */
[----:B------:R-:W-:-:S03]  /*0e50*/  FADD R2, R21, -R6 ;  /* 0x8000000615027221 */ /* 0x000fc60000000000 */
[----:B------:R-:W-:-:S04]  /*0e60*/  FFMA R7, R8, R8, R7 ;  /* 0x0000000808077223 */ /* 0x000fc80000000007 */
[----:B------:R-:W-:-:S07]  /*0e70*/  FFMA R8, R2, R2, R7 ;  /* 0x0000000202087223 */ /* 0x000fce0000000007 */
.L_x_10:
        /* <DEDUP_REMOVED lines=12> */
[----:B--2---:R-:W-:-:S04]  /*0f40*/  FADD R7, R7, -R6 ;  /* 0x8000000607077221 */ /* 0x004fc80000000000 */
[----:B------:R-:W-:Y:S01]  /*0f50*/  FFMA R7, R7, R7, R8 ;  /* 0x0000000707077223 */ /* 0x000fe20000000008 */
[--C-:B---3--:R-:W-:Y:S01]  /*0f60*/  FADD R8, R9, -R6.reuse ;  /* 0x8000000609087221 */ /* 0x108fe20000000000 */
[----:B----4-:R-:W-:-:S03]  /*0f70*/  FADD R10, R11, -R6 ;  /* 0x800000060b0a7221 */ /* 0x010fc60000000000 */
[----:B------:R-:W-:Y:S01]  /*0f80*/  FFMA R7, R8, R8, R7 ;  /* 0x0000000808077223 */ /* 0x000fe20000000007 */
[----:B-----5:R-:W-:-:S03]  /*0f90*/  FADD R8, R13, -R6 ;  /* 0x800000060d087221 */ /* 0x020fc60000000000 */
[----:B------:R-:W-:-:S04]  /*0fa0*/  FFMA R7, R10, R10, R7 ;  /* 0x0000000a0a077223 */ /* 0x000fc80000000007 */
[----:B------:R-:W-:-:S07]  /*0fb0*/  FFMA R8, R8, R8, R7 ;  /* 0x0000000808087223 */ /* 0x000fce0000000007 */
.L_x_11:
[----:B------:R-:W-:Y:S05]  /*0fc0*/  BRA.U !UP1, `(.L_x_7) ;  /* 0x0000000109347547 */ /* 0x000fea000b800000 */
[----:B------:R-:W1:Y:S01]  /*0fd0*/  LDC.64 R2, c[0x0][0x380] ;  /* 0x0000e000ff027b82 */ /* 0x000e620000000a00 */
[----:B------:R-:W-:Y:S01]  /*0fe0*/  UIADD3 UR4, UPT, UPT, -UR4, URZ, URZ ;  /* 0x000000ff04047290 */ /* 0x000fe2000fffe1ff */
[----:B-1----:R-:W-:-:S05]  /*0ff0*/  IMAD.WIDE.U32 R2, R0, 0x4, R2 ;  /* 0x0000000400027825 */ /* 0x002fca00078e0002 */
[----:B------:R-:W-:-:S07]  /*1000*/  MOV R9, R3 ;  /* 0x0000000300097202 */ /* 0x000fce0000000f00 */
.L_x_12:
[----:B------:R-:W-:-:S06]  /*1010*/  MOV R3, R9 ;  /* 0x0000000900037202 */ /* 0x000fcc0000000f00 */
[----:B0-----:R0:W2:Y:S01]  /*1020*/  LDG.E R3, desc[UR10][R2.64] ;  /* 0x0000000a02037981 */ /* 0x0010a2000c1e1900 */
[----:B------:R-:W-:-:S04]  /*1030*/  UIADD3 UR4, UPT, UPT, UR4, 0x1, URZ ;  /* 0x0000000104047890 */ /* 0x000fc8000fffe0ff */
[----:B------:R-:W-:Y:S01]  /*1040*/  UISETP.NE.AND UP0, UPT, UR4, URZ, UPT ;  /* 0x000000ff0400728c */ /* 0x000fe2000bf05270 */
[----:B0-----:R-:W-:-:S04]  /*1050*/  IADD3 R2, P0, PT, R2, 0x4, RZ ;  /* 0x0000000402027810 */ /* 0x001fc80007f1e0ff */
[----:B------:R-:W-:Y:S01]  /*1060*/  IADD3.X R9, PT, PT, RZ, R9, RZ, P0, !PT ;  /* 0x00000009ff097210 */ /* 0x000fe200007fe4ff */
[----:B--2---:R-:W-:-:S04]  /*1070*/  FADD R7, R3, -R6 ;  /* 0x8000000603077221 */ /* 0x004fc80000000000 */
[----:B------:R-:W-:Y:S01]  /*1080*/  FFMA R8, R7, R7, R8 ;  /* 0x0000000707087223 */ /* 0x000fe20000000008 */
[----:B------:R-:W-:Y:S06]  /*1090*/  BRA.U UP0, `(.L_x_12) ;  /* 0xfffffffd00dc7547 */ /* 0x000fec000b83ffff */
.L_x_7:
[----:B------:R-:W1:Y:S01]  /*10a0*/  MUFU.RCP R0, R5 ;  /* 0x0000000500007308 */ /* 0x000e620000001000 */
[----:B------:R-:W-:Y:S07]  /*10b0*/  BSSY.RECONVERGENT B0, `(.L_x_13) ;  /* 0x000000c000007945 */ /* 0x000fee0003800200 */
        /* <DEDUP_REMOVED lines=11> */
.L_x_14:
[----:B0-----:R-:W-:Y:S05]  /*1170*/  BSYNC.RECONVERGENT B0 ;  /* 0x0000000000007941 */ /* 0x001fea0003800200 */
.L_x_13:
[----:B------:R-:W0:Y:S01]  /*1180*/  LDC.64 R10, c[0x0][0x380] ;  /* 0x0000e000ff0a7b82 */ /* 0x000e220000000a00 */
[----:B------:R-:W1:Y:S07]  /*1190*/  LDCU UR4, c[0x0][0x3a4] ;  /* 0x00007480ff0477ac */ /* 0x000e6e0008000800 */
[----:B------:R-:W2:Y:S01]  /*11a0*/  LDC.64 R8, c[0x0][0x390] ;  /* 0x0000e400ff087b82 */ /* 0x000ea20000000a00 */
[----:B0-----:R-:W-:-:S06]  /*11b0*/  IMAD.WIDE R10, R4, 0x4, R10 ;  /* 0x00000004040a7825 */ /* 0x001fcc00078e020a */
[----:B------:R-:W3:Y:S01]  /*11c0*/  LDG.E R11, desc[UR10][R10.64] ;  /* 0x0000000a0a0b7981 */ /* 0x000ee2000c1e1900 */
[----:B--2---:R-:W-:-:S05]  /*11d0*/  IMAD.WIDE R8, R4, 0x4, R8 ;  /* 0x0000000404087825 */ /* 0x004fca00078e0208 */
[----:B------:R-:W2:Y:S01]  /*11e0*/  LDG.E R2, desc[UR10][R8.64] ;  /* 0x0000000a08027981 */ /* 0x000ea2000c1e1900 */
[----:B-1----:R-:W-:-:S05]  /*11f0*/  FADD R12, R0, UR4 ;  /* 0x00000004000c7e21 */ /* 0x002fca0008000000 */
[----:B------:R-:W-:Y:S01]  /*1200*/  IADD3 R0, PT, PT, R12, -0xd000000, RZ ;  /* 0xf30000000c007810 */ /* 0x000fe20007ffe0ff */
[----:B------:R0:W1:Y:S03]  /*1210*/  MUFU.RSQ R5, R12 ;  /* 0x0000000c00057308 */ /* 0x0000660000001400 */
[----:B------:R-:W-:Y:S01]  /*1220*/  ISETP.GT.U32.AND P0, PT, R0, 0x727fffff, PT ;  /* 0x727fffff0000780c */ /* 0x000fe20003f04070 */
[----:B------:R-:W-:Y:S01]  /*1230*/  BSSY.RECONVERGENT B0, `(.L_x_15) ;  /* 0x000000b000007945 */ /* 0x000fe20003800200 */
[----:B---3--:R-:W-:-:S04]  /*1240*/  FADD R3, R11, -R6 ;  /* 0x800000060b037221 */ /* 0x008fc80000000000 */
[----:B--2---:R-:W-:-:S07]  /*1250*/  FMUL R2, R2, R3 ;  /* 0x0000000302027220 */ /* 0x004fce0000400000 */
[----:B01----:R-:W-:Y:S05]  /*1260*/  @!P0 BRA `(.L_x_16) ;  /* 0x00000000000c8947 */ /* 0x003fea0003800000 */
[----:B------:R-:W-:-:S07]  /*1270*/  MOV R9, 0x1290 ;  /* 0x0000129000097802 */ /* 0x000fce0000000f00 */
[----:B------:R-:W-:Y:S05]  /*1280*/  CALL.REL.NOINC `($__internal_0_$__cuda_sm20_sqrt_rn_f32_slowpath) ;  /* 0x00000000006c7944 */ /* 0x000fea0003c00000 */
[----:B------:R-:W-:Y:S05]  /*1290*/  BRA `(.L_x_17) ;  /* 0x0000000000107947 */ /* 0x000fea0003800000 */
.L_x_16:
[----:B------:R-:W-:Y:S01]  /*12a0*/  FMUL.FTZ R3, R12, R5 ;  /* 0x000000050c037220 */ /* 0x000fe20000410000 */
[----:B------:R-:W-:-:S03]  /*12b0*/  FMUL.FTZ R5, R5, 0.5 ;  /* 0x3f00000005057820 */ /* 0x000fc60000410000 */
[----:B------:R-:W-:-:S04]  /*12c0*/  FFMA R0, -R3, R3, R12 ;  /* 0x0000000303007223 */ /* 0x000fc8000000010c */
[----:B------:R-:W-:-:S07]  /*12d0*/  FFMA R3, R0, R5, R3 ;  /* 0x0000000500037223 */ /* 0x000fce0000000003 */
.L_x_17:
[----:B------:R-:W-:Y:S05]  /*12e0*/  BSYNC.RECONVERGENT B0 ;  /* 0x0000000000007941 */ /* 0x000fea0003800200 */
.L_x_15:
[----:B------:R-:W0:Y:S01]  /*12f0*/  MUFU.RCP R0, R3 ;  /* 0x0000000300007308 */ /* 0x000e220000001000 */
[----:B------:R-:W-:Y:S07]  /*1300*/  BSSY.RECONVERGENT B0, `(.L_x_18) ;  /* 0x000000b000007945 */ /* 0x000fee0003800200 */
[----:B------:R-:W1:Y:S01]  /*1310*/  FCHK P0, R2, R3 ;  /* 0x0000000302007302 */ /* 0x000e620000000000 */
[----:B0-----:R-:W-:-:S04]  /*1320*/  FFMA R5, R0, -R3, 1 ;  /* 0x3f80000000057423 */ /* 0x001fc80000000803 */
[----:B------:R-:W-:-:S04]  /*1330*/  FFMA R5, R0, R5, R0 ;  /* 0x0000000500057223 */ /* 0x000fc80000000000 */
[----:B------:R-:W-:-:S04]  /*1340*/  FFMA R0, R2, R5, RZ ;  /* 0x0000000502007223 */ /* 0x000fc800000000ff */
[----:B------:R-:W-:-:S04]  /*1350*/  FFMA R6, R0, -R3, R2 ;  /* 0x8000000300067223 */ /* 0x000fc80000000002 */
[----:B------:R-:W-:Y:S01]  /*1360*/  FFMA R0, R5, R6, R0 ;  /* 0x0000000605007223 */ /* 0x000fe20000000000 */
[----:B-1----:R-:W-:Y:S06]  /*1370*/  @!P0 BRA `(.L_x_19) ;  /* 0x00000000000c8947 */ /* 0x002fec0003800000 */
[----:B------:R-:W-:Y:S02]  /*1380*/  MOV R0, R2 ;  /* 0x0000000200007202 */ /* 0x000fe40000000f00 */
[----:B------:R-:W-:-:S07]  /*1390*/  MOV R2, 0x13b0 ;  /* 0x000013b000027802 */ /* 0x000fce0000000f00 */
[----:B------:R-:W-:Y:S05]  /*13a0*/  CALL.REL.NOINC `($__internal_1_$__cuda_sm3x_div_rn_noftz_f32_slowpath) ;  /* 0x0000000000807944 */ /* 0x000fea0003c00000 */
.L_x_19:
[----:B------:R-:W-:Y:S05]  /*13b0*/  BSYNC.RECONVERGENT B0 ;  /* 0x0000000000007941 */ /* 0x000fea0003800200 */
.L_x_18:
[----:B------:R-:W0:Y:S08]  /*13c0*/  LDC.64 R2, c[0x0][0x398] ;  /* 0x0000e600ff027b82 */ /* 0x000e300000000a00 */
[----:B------:R-:W1:Y:S01]  /*13d0*/  LDC.64 R6, c[0x0][0x388] ;  /* 0x0000e200ff067b82 */ /* 0x000e620000000a00 */
[----:B0-----:R-:W-:-:S06]  /*13e0*/  IMAD.WIDE R2, R4, 0x4, R2 ;  /* 0x0000000404027825 */ /* 0x001fcc00078e0202 */
[----:B------:R-:W2:Y:S01]  /*13f0*/  LDG.E R3, desc[UR10][R2.64] ;  /* 0x0000000a02037981 */ /* 0x000ea2000c1e1900 */
[----:B-1----:R-:W-:-:S04]  /*1400*/  IMAD.WIDE R4, R4, 0x4, R6 ;  /* 0x0000000404047825 */ /* 0x002fc800078e0206 */
[----:B--2---:R-:W-:-:S05]  /*1410*/  FADD R7, R3, R0 ;  /* 0x0000000003077221 */ /* 0x004fca0000000000 */
[----:B------:R-:W-:Y:S01]  /*1420*/  STG.E desc[UR10][R4.64], R7 ;  /* 0x0000000704007986 */ /* 0x000fe2000c10190a */
[----:B------:R-:W-:Y:S05]  /*1430*/  EXIT ;  /* 0x000000000000794d */ /* 0x000fea0003800000 */
        .weak           $__internal_0_$__cuda_sm20_sqrt_rn_f32_slowpath
        .type           $__internal_0_$__cuda_sm20_sqrt_rn_f32_slowpath,@function
        .size           $__internal_0_$__cuda_sm20_sqrt_rn_f32_slowpath,($__internal_1_$__cuda_sm3x_div_rn_noftz_f32_slowpath - $__internal_0_$__cuda_sm20_sqrt_rn_f32_slowpath)
$__internal_0_$__cuda_sm20_sqrt_rn_f32_slowpath:
[----:B------:R-:W-:-:S13]  /*1440*/  LOP3.LUT P0, RZ, R12, 0x7fffffff, RZ, 0xc0, !PT ;  /* 0x7fffffff0cff7812 */ /* 0x000fda000780c0ff */
[----:B------:R-:W-:Y:S01]  /*1450*/  @!P0 MOV R3, R12 ;  /* 0x0000000c00038202 */ /* 0x000fe20000000f00 */
[----:B------:R-:W-:Y:S06]  /*1460*/  @!P0 BRA `(.L_x_20) ;  /* 0x0000000000448947 */ /* 0x000fec0003800000 */
[----:B------:R-:W-:Y:S02]  /*1470*/  FSETP.GEU.FTZ.AND P0, PT, R12, RZ, PT ;  /* 0x000000ff0c00720b */ /* 0x000fe40003f1e000 */
[----:B------:R-:W-:-:S11]  /*1480*/  MOV R0, R12 ;  /* 0x0000000c00007202 */ /* 0x000fd60000000f00 */
[----:B------:R-:W-:Y:S01]  /*1490*/  @!P0 MOV R3, 0x7fffffff ;  /* 0x7fffffff00038802 */ /* 0x000fe20000000f00 */
[----:B------:R-:W-:Y:S06]  /*14a0*/  @!P0 BRA `(.L_x_20) ;  /* 0x0000000000348947 */ /* 0x000fec0003800000 */
[----:B------:R-:W-:-:S13]  /*14b0*/  FSETP.GTU.FTZ.AND P0, PT, |R0|, +INF , PT ;  /* 0x7f8000000000780b */ /* 0x000fda0003f1c200 */
[----:B------:R-:W-:Y:S01]  /*14c0*/  @P0 FADD.FTZ R3, R0, 1 ;  /* 0x3f80000000030421 */ /* 0x000fe20000010000 */
[----:B------:R-:W-:Y:S06]  /*14d0*/  @P0 BRA `(.L_x_20) ;  /* 0x0000000000280947 */ /* 0x000fec0003800000 */
[----:B------:R-:W-:-:S13]  /*14e0*/  FSETP.NEU.FTZ.AND P0, PT, |R0|, +INF , PT ;  /* 0x7f8000000000780b */ /* 0x000fda0003f1d200 */
[----:B------:R-:W-:-:S04]  /*14f0*/  @P0 FFMA R5, R0, 1.84467440737095516160e+19, RZ ;  /* 0x5f80000000050823 */ /* 0x000fc800000000ff */
[----:B------:R-:W0:Y:S02]  /*1500*/  @P0 MUFU.RSQ R6, R5 ;  /* 0x0000000500060308 */ /* 0x000e240000001400 */
[----:B0-----:R-:W-:Y:S01]  /*1510*/  @P0 FMUL.FTZ R8, R5, R6 ;  /* 0x0000000605080220 */ /* 0x001fe20000410000 */
[----:B------:R-:W-:-:S03]  /*1520*/  @P0 FMUL.FTZ R6, R6, 0.5 ;  /* 0x3f00000006060820 */ /* 0x000fc60000410000 */
[----:B------:R-:W-:-:S04]  /*1530*/  @P0 FADD.FTZ R3, -R8, -RZ ;  /* 0x800000ff08030221 */ /* 0x000fc80000010100 */
[----:B------:R-:W-:Y:S01]  /*1540*/  @P0 FFMA R7, R8, R3, R5 ;  /* 0x0000000308070223 */ /* 0x000fe20000000005 */
[----:B------:R-:W-:-:S03]  /*1550*/  @!P0 MOV R3, R0 ;  /* 0x0000000000038202 */ /* 0x000fc60000000f00 */
[----:B------:R-:W-:-:S04]  /*1560*/  @P0 FFMA R6, R7, R6, R8 ;  /* 0x0000000607060223 */ /* 0x000fc80000000008 */
[----:B------:R-:W-:-:S07]  /*1570*/  @P0 FMUL.FTZ R3, R6, 2.3283064365386962891e-10 ;  /* 0x2f80000006030820 */ /* 0x000fce0000410000 */
.L_x_20:
[----:B------:R-:W-:Y:S01]  /*1580*/  HFMA2 R7, -RZ, RZ, 0, 0 ;  /* 0x00000000ff077431 */ /* 0x000fe200000001ff */
[----:B------:R-:W-:-:S04]  /*1590*/  MOV R6, R9 ;  /* 0x0000000900067202 */ /* 0x000fc80000000f00 */
[----:B------:R-:W-:Y:S05]  /*15a0*/  RET.REL.NODEC R6 `(_Z16layernorm_kernelPKfPfS0_S0_if) ;  /* 0xffffffe806947950 */ /* 0x000fea0003c3ffff */
        .weak           $__internal_1_$__cuda_sm3x_div_rn_noftz_f32_slowpath
        .type           $__internal_1_$__cuda_sm3x_div_rn_noftz_f32_slowpath,@function
        .size           $__internal_1_$__cuda_sm3x_div_rn_noftz_f32_slowpath,(.L_x_34 - $__internal_1_$__cuda_sm3x_div_rn_noftz_f32_slowpath)
$__internal_1_$__cuda_sm3x_div_rn_noftz_f32_slowpath:
[----:B------:R-:W-:Y:S01]  /*15b0*/  SHF.R.U32.HI R8, RZ, 0x17, R3 ;  /* 0x00000017ff087819 */ /* 0x000fe20000011603 */
[----:B------:R-:W-:Y:S01]  /*15c0*/  BSSY.RECONVERGENT B1, `(.L_x_21) ;  /* 0x0000062000017945 */ /* 0x000fe20003800200 */
[----:B------:R-:W-:Y:S02]  /*15d0*/  SHF.R.U32.HI R7, RZ, 0x17, R0 ;  /* 0x00000017ff077819 */ /* 0x000fe40000011600 */
[----:B------:R-:W-:Y:S02]  /*15e0*/  LOP3.LUT R12, R8, 0xff, RZ, 0xc0, !PT ;  /* 0x000000ff080c7812 */ /* 0x000fe400078ec0ff */
[----:B------:R-:W-:Y:S02]  /*15f0*/  LOP3.LUT R10, R7, 0xff, RZ, 0xc0, !PT ;  /* 0x000000ff070a7812 */ /* 0x000fe400078ec0ff */
[----:B------:R-:W-:Y:S02]  /*1600*/  IADD3 R9, PT, PT, R12, -0x1, RZ ;  /* 0xffffffff0c097810 */ /* 0x000fe40007ffe0ff */
[----:B------:R-:W-:-:S02]  /*1610*/  IADD3 R8, PT, PT, R10, -0x1, RZ ;  /* 0xffffffff0a087810 */ /* 0x000fc40007ffe0ff */
[----:B------:R-:W-:-:S04]  /*1620*/  ISETP.GT.U32.AND P0, PT, R9, 0xfd, PT ;  /* 0x000000fd0900780c */ /* 0x000fc80003f04070 */
[----:B------:R-:W-:-:S13]  /*1630*/  ISETP.GT.U32.OR P0, PT, R8, 0xfd, P0 ;  /* 0x000000fd0800780c */ /* 0x000fda0000704470 */
[----:B------:R-:W-:Y:S01]  /*1640*/  @!P0 MOV R7, RZ ;  /* 0x000000ff00078202 */ /* 0x000fe20000000f00 */
[----:B------:R-:W-:Y:S06]  /*1650*/  @!P0 BRA `(.L_x_22) ;  /* 0x00000000005c8947 */ /* 0x000fec0003800000 */
[----:B------:R-:W-:Y:S02]  /*1660*/  FSETP.GTU.FTZ.AND P0, PT, |R0|, +INF , PT ;  /* 0x7f8000000000780b */ /* 0x000fe40003f1c200 */
[----:B------:R-:W-:-:S04]  /*1670*/  FSETP.GTU.FTZ.AND P1, PT, |R3|, +INF , PT ;  /* 0x7f8000000300780b */ /* 0x000fc80003f3c200 */
[----:B------:R-:W-:-:S13]  /*1680*/  PLOP3.LUT P0, PT, P0, P1, PT, 0xf8, 0x8f ;  /* 0x00000000008f781c */ /* 0x000fda0000703f70 */
[----:B------:R-:W-:Y:S05]  /*1690*/  @P0 BRA `(.L_x_23) ;  /* 0x00000004004c0947 */ /* 0x000fea0003800000 */
[----:B------:R-:W-:-:S13]  /*16a0*/  LOP3.LUT P0, RZ, R3, 0x7fffffff, R0, 0xc8, !PT ;  /* 0x7fffffff03ff7812 */ /* 0x000fda000780c800 */
[----:B------:R-:W-:Y:S05]  /*16b0*/  @!P0 BRA `(.L_x_24) ;  /* 0x00000004003c8947 */ /* 0x000fea0003800000 */
[C---:B------:R-:W-:Y:S02]  /*16c0*/  FSETP.NEU.FTZ.AND P2, PT, |R0|.reuse, +INF , PT ;  /* 0x7f8000000000780b */ /* 0x040fe40003f5d200 */
[----:B------:R-:W-:Y:S02]  /*16d0*/  FSETP.NEU.FTZ.AND P1, PT, |R3|, +INF , PT ;  /* 0x7f8000000300780b */ /* 0x000fe40003f3d200 */
[----:B------:R-:W-:-:S11]  /*16e0*/  FSETP.NEU.FTZ.AND P0, PT, |R0|, +INF , PT ;  /* 0x7f8000000000780b */ /* 0x000fd60003f1d200 */
[----:B------:R-:W-:Y:S05]  /*16f0*/  @!P1 BRA !P2, `(.L_x_24) ;  /* 0x00000004002c9947 */ /* 0x000fea0005000000 */
[----:B------:R-:W-:-:S04]  /*1700*/  LOP3.LUT P2, RZ, R0, 0x7fffffff, RZ, 0xc0, !PT ;  /* 0x7fffffff00ff7812 */ /* 0x000fc8000784c0ff */
[----:B------:R-:W-:-:S13]  /*1710*/  PLOP3.LUT P1, PT, P1, P2, PT, 0x2f, 0xf2 ;  /* 0x0000000000f2781c */ /* 0x000fda0000f24577 */
[----:B------:R-:W-:Y:S05]  /*1720*/  @P1 BRA `(.L_x_25) ;  /* 0x0000000400181947 */ /* 0x000fea0003800000 */
[----:B------:R-:W-:-:S04]  /*1730*/  LOP3.LUT P1, RZ, R3, 0x7fffffff, RZ, 0xc0, !PT ;  /* 0x7fffffff03ff7812 */ /* 0x000fc8000782c0ff */
[----:B------:R-:W-:-:S13]  /*1740*/  PLOP3.LUT P0, PT, P0, P1, PT, 0x2f, 0xf2 ;  /* 0x0000000000f2781c */ /* 0x000fda0000702577 */
[----:B------:R-:W-:Y:S05]  /*1750*/  @P0 BRA `(.L_x_26) ;  /* 0x0000000400000947 */ /* 0x000fea0003800000 */
[----:B------:R-:W-:Y:S02]  /*1760*/  ISETP.GE.AND P0, PT, R8, RZ, PT ;  /* 0x000000ff0800720c */ /* 0x000fe40003f06270 */
[----:B------:R-:W-:-:S11]  /*1770*/  ISETP.GE.AND P1, PT, R9, RZ, PT ;  /* 0x000000ff0900720c */ /* 0x000fd60003f26270 */
[----:B------:R-:W-:Y:S01]  /*1780*/  @P0 MOV R7, RZ ;  /* 0x000000ff00070202 */ /* 0x000fe20000000f00 */
[----:B------:R-:W-:Y:S01]  /*1790*/  @!P0 FFMA R0, R0, 1.84467440737095516160e+19, RZ ;  /* 0x5f80000000008823 */ /* 0x000fe200000000ff */
[----:B------:R-:W-:Y:S01]  /*17a0*/  @!P0 MOV R7, 0xffffffc0 ;  /* 0xffffffc000078802 */ /* 0x000fe20000000f00 */
[----:B------:R-:W-:-:S03]  /*17b0*/  @!P1 FFMA R3, R3, 1.84467440737095516160e+19, RZ ;  /* 0x5f80000003039823 */ /* 0x000fc600000000ff */
[----:B------:R-:W-:-:S07]  /*17c0*/  @!P1 IADD3 R7, PT, PT, R7, 0x40, RZ ;  /* 0x0000004007079810 */ /* 0x000fce0007ffe0ff */
.L_x_22:
[----:B------:R-:W-:Y:S01]  /*17d0*/  LEA R8, R12, 0xc0800000, 0x17 ;  /* 0xc08000000c087811 */ /* 0x000fe200078eb8ff */
[----:B------:R-:W-:Y:S03]  /*17e0*/  BSSY.RECONVERGENT B2, `(.L_x_27) ;  /* 0x0000036000027945 */ /* 0x000fe60003800200 */
[----:B------:R-:W-:Y:S02]  /*17f0*/  IADD3 R8, PT, PT, -R8, R3, RZ ;  /* 0x0000000308087210 */ /* 0x000fe40007ffe1ff */
[----:B------:R-:W-:Y:S02]  /*1800*/  IADD3 R3, PT, PT, R10, -0x7f, RZ ;  /* 0xffffff810a037810 */ /* 0x000fe40007ffe0ff */
[----:B------:R0:W1:Y:S01]  /*1810*/  MUFU.RCP R9, R8 ;  /* 0x0000000800097308 */ /* 0x0000620000001000 */
[----:B------:R-:W-:Y:S02]  /*1820*/  FADD.FTZ R11, -R8, -RZ ;  /* 0x800000ff080b7221 */ /* 0x000fe40000010100 */
[C---:B------:R-:W-:Y:S01]  /*1830*/  IMAD R0, R3.reuse, -0x800000, R0 ;  /* 0xff80000003007824 */ /* 0x040fe200078e0200 */
[----:B0-----:R-:W-:-:S04]  /*1840*/  IADD3 R8, PT, PT, R3, 0x7f, -R12 ;  /* 0x0000007f03087810 */ /* 0x001fc80007ffe80c */
[----:B------:R-:W-:Y:S01]  /*1850*/  IADD3 R8, PT, PT, R8, R7, RZ ;  /* 0x0000000708087210 */ /* 0x000fe20007ffe0ff */
[----:B-1----:R-:W-:-:S04]  /*1860*/  FFMA R10, R9, R11, 1 ;  /* 0x3f800000090a7423 */ /* 0x002fc8000000000b */
[----:B------:R-:W-:-:S04]  /*1870*/  FFMA R14, R9, R10, R9 ;  /* 0x0000000a090e7223 */ /* 0x000fc80000000009 */
[----:B------:R-:W-:-:S04]  /*1880*/  FFMA R9, R0, R14, RZ ;  /* 0x0000000e00097223 */ /* 0x000fc800000000ff */
[----:B------:R-:W-:-:S04]  /*1890*/  FFMA R10, R11, R9, R0 ;  /* 0x000000090b0a7223 */ /* 0x000fc80000000000 */
[----:B------:R-:W-:-:S04]  /*18a0*/  FFMA R9, R14, R10, R9 ;  /* 0x0000000a0e097223 */ /* 0x000fc80000000009 */
[----:B------:R-:W-:-:S04]  /*18b0*/  FFMA R10, R11, R9, R0 ;  /* 0x000000090b0a7223 */ /* 0x000fc80000000000 */
[----:B------:R-:W-:-:S05]  /*18c0*/  FFMA R0, R14, R10, R9 ;  /* 0x0000000a0e007223 */ /* 0x000fca0000000009 */
[----:B------:R-:W-:-:S04]  /*18d0*/  SHF.R.U32.HI R3, RZ, 0x17, R0 ;  /* 0x00000017ff037819 */ /* 0x000fc80000011600 */
[----:B------:R-:W-:-:S04]  /*18e0*/  LOP3.LUT R3, R3, 0xff, RZ, 0xc0, !PT ;  /* 0x000000ff03037812 */ /* 0x000fc800078ec0ff */
[----:B------:R-:W-:-:S04]  /*18f0*/  IADD3 R11, PT, PT, R3, R8, RZ ;  /* 0x00000008030b7210 */ /* 0x000fc80007ffe0ff */
[----:B------:R-:W-:-:S04]  /*1900*/  IADD3 R3, PT, PT, R11, -0x1, RZ ;  /* 0xffffffff0b037810 */ /* 0x000fc80007ffe0ff */
[----:B------:R-:W-:-:S13]  /*1910*/  ISETP.GE.U32.AND P0, PT, R3, 0xfe, PT ;  /* 0x000000fe0300780c */ /* 0x000fda0003f06070 */
[----:B------:R-:W-:Y:S05]  /*1920*/  @!P0 BRA `(.L_x_28) ;  /* 0x0000000000808947 */ /* 0x000fea0003800000 */
[----:B------:R-:W-:-:S13]  /*1930*/  ISETP.GT.AND P0, PT, R11, 0xfe, PT ;  /* 0x000000fe0b00780c */ /* 0x000fda0003f04270 */
[----:B------:R-:W-:Y:S05]  /*1940*/  @P0 BRA `(.L_x_29) ;  /* 0x00000000006c0947 */ /* 0x000fea0003800000 */
[----:B------:R-:W-:-:S13]  /*1950*/  ISETP.GE.AND P0, PT, R11, 0x1, PT ;  /* 0x000000010b00780c */ /* 0x000fda0003f06270 */
[----:B------:R-:W-:Y:S05]  /*1960*/  @P0 BRA `(.L_x_30) ;  /* 0x0000000000740947 */ /* 0x000fea0003800000 */
[----:B------:R-:W-:Y:S02]  /*1970*/  ISETP.GE.AND P0, PT, R11, -0x18, PT ;  /* 0xffffffe80b00780c */ /* 0x000fe40003f06270 */
[----:B------:R-:W-:-:S11]  /*1980*/  LOP3.LUT R0, R0, 0x80000000, RZ, 0xc0, !PT ;  /* 0x8000000000007812 */ /* 0x000fd600078ec0ff */
[----:B------:R-:W-:Y:S05]  /*1990*/  @!P0 BRA `(.L_x_30) ;  /* 0x0000000000688947 */ /* 0x000fea0003800000 */
[CCC-:B------:R-:W-:Y:S01]  /*19a0*/  FFMA.RZ R3, R14.reuse, R10.reuse, R9.reuse ;  /* 0x0000000a0e037223 */ /* 0x1c0fe2000000c009 */
[CCC-:B------:R-:W-:Y:S01]  /*19b0*/  FFMA.RM R8, R14.reuse, R10.reuse, R9.reuse ;  /* 0x0000000a0e087223 */ /* 0x1c0fe20000004009 */
[C---:B------:R-:W-:Y:S02]  /*19c0*/  ISETP.NE.AND P2, PT, R11.reuse, RZ, PT ;  /* 0x000000ff0b00720c */ /* 0x040fe40003f45270 */
[----:B------:R-:W-:Y:S02]  /*19d0*/  ISETP.NE.AND P1, PT, R11, RZ, PT ;  /* 0x000000ff0b00720c */ /* 0x000fe40003f25270 */
[----:B------:R-:W-:Y:S01]  /*19e0*/  LOP3.LUT R7, R3, 0x7fffff, RZ, 0xc0, !PT ;  /* 0x007fffff03077812 */ /* 0x000fe200078ec0ff */
[----:B------:R-:W-:Y:S01]  /*19f0*/  FFMA.RP R3, R14, R10, R9 ;  /* 0x0000000a0e037223 */ /* 0x000fe20000008009 */
[----:B------:R-:W-:Y:S02]  /*1a00*/  IADD3 R10, PT, PT, R11, 0x20, RZ ;  /* 0x000000200b0a7810 */ /* 0x000fe40007ffe0ff */
[----:B------:R-:W-:-:S02]  /*1a10*/  LOP3.LUT R7, R7, 0x800000, RZ, 0xfc, !PT ;  /* 0x0080000007077812 */ /* 0x000fc400078efcff */
[----:B------:R-:W-:Y:S02]  /*1a20*/  IADD3 R9, PT, PT, -R11, RZ, RZ ;  /* 0x000000ff0b097210 */ /* 0x000fe40007ffe1ff */
[----:B------:R-:W-:Y:S02]  /*1a30*/  SHF.L.U32 R10, R7, R10, RZ ;  /* 0x0000000a070a7219 */ /* 0x000fe400000006ff */
[----:B------:R-:W-:Y:S02]  /*1a40*/  FSETP.NEU.FTZ.AND P0, PT, R3, R8, PT ;  /* 0x000000080300720b */ /* 0x000fe40003f1d000 */
[----:B------:R-:W-:Y:S02]  /*1a50*/  SEL R8, R9, RZ, P2 ;  /* 0x000000ff09087207 */ /* 0x000fe40001000000 */
[----:B------:R-:W-:Y:S02]  /*1a60*/  ISETP.NE.AND P1, PT, R10, RZ, P1 ;  /* 0x000000ff0a00720c */ /* 0x000fe40000f25270 */
[----:B------:R-:W-:-:S02]  /*1a70*/  SHF.R.U32.HI R8, RZ, R8, R7 ;  /* 0x00000008ff087219 */ /* 0x000fc40000011607 */
[----:B------:R-:W-:Y:S02]  /*1a80*/  PLOP3.LUT P0, PT, P0, P1, PT, 0xf8, 0x8f ;  /* 0x00000000008f781c */ /* 0x000fe40000703f70 */
[----:B------:R-:W-:Y:S02]  /*1a90*/  SHF.R.U32.HI R10, RZ, 0x1, R8 ;  /* 0x00000001ff0a7819 */ /* 0x000fe40000011608 */
[----:B------:R-:W-:-:S04]  /*1aa0*/  SEL R3, RZ, 0x1, !P0 ;  /* 0x00000001ff037807 */ /* 0x000fc80004000000 */
[----:B------:R-:W-:-:S04]  /*1ab0*/  LOP3.LUT R3, R3, 0x1, R10, 0xf8, !PT ;  /* 0x0000000103037812 */ /* 0x000fc800078ef80a */
[----:B------:R-:W-:-:S04]  /*1ac0*/  LOP3.LUT R3, R3, R8, RZ, 0xc0, !PT ;  /* 0x0000000803037212 */ /* 0x000fc800078ec0ff */
[----:B------:R-:W-:-:S04]  /*1ad0*/  IADD3 R3, PT, PT, R10, R3, RZ ;  /* 0x000000030a037210 */ /* 0x000fc80007ffe0ff */
[----:B------:R-:W-:Y:S01]  /*1ae0*/  LOP3.LUT R0, R3, R0, RZ, 0xfc, !PT ;  /* 0x0000000003007212 */ /* 0x000fe200078efcff */
[----:B------:R-:W-:Y:S06]  /*1af0*/  BRA `(.L_x_30) ;  /* 0x0000000000107947 */ /* 0x000fec0003800000 */
.L_x_29:
[----:B------:R-:W-:-:S04]  /*1b00*/  LOP3.LUT R0, R0, 0x80000000, RZ, 0xc0, !PT ;  /* 0x8000000000007812 */ /* 0x000fc800078ec0ff */
[----:B------:R-:W-:Y:S01]  /*1b10*/  LOP3.LUT R0, R0, 0x7f800000, RZ, 0xfc, !PT ;  /* 0x7f80000000007812 */ /* 0x000fe200078efcff */
[----:B------:R-:W-:Y:S06]  /*1b20*/  BRA `(.L_x_30) ;  /* 0x0000000000047947 */ /* 0x000fec0003800000 */
.L_x_28:
[----:B------:R-:W-:-:S07]  /*1b30*/  LEA R0, R8, R0, 0x17 ;  /* 0x0000000008007211 */ /* 0x000fce00078eb8ff */
.L_x_30:
[----:B------:R-:W-:Y:S05]  /*1b40*/  BSYNC.RECONVERGENT B2 ;  /* 0x0000000000027941 */ /* 0x000fea0003800200 */
.L_x_27:
[----:B------:R-:W-:Y:S05]  /*1b50*/  BRA `(.L_x_31) ;  /* 0x0000000000207947 */ /* 0x000fea0003800000 */
.L_x_26:
[----:B------:R-:W-:-:S04]  /*1b60*/  LOP3.LUT R0, R3, 0x80000000, R0, 0x48, !PT ;  /* 0x8000000003007812 */ /* 0x000fc800078e4800 */
[----:B------:R-:W-:Y:S01]  /*1b70*/  LOP3.LUT R0, R0, 0x7f800000, RZ, 0xfc, !PT ;  /* 0x7f80000000007812 */ /* 0x000fe200078efcff */
[----:B------:R-:W-:Y:S06]  /*1b80*/  BRA `(.L_x_31) ;  /* 0x0000000000147947 */ /* 0x000fec0003800000 */
.L_x_25:
[----:B------:R-:W-:Y:S01]  /*1b90*/  LOP3.LUT R0, R3, 0x80000000, R0, 0x48, !PT ;  /* 0x8000000003007812 */ /* 0x000fe200078e4800 */
[----:B------:R-:W-:Y:S06]  /*1ba0*/  BRA `(.L_x_31) ;  /* 0x00000000000c7947 */ /* 0x000fec0003800000 */
.L_x_24:
[----:B------:R-:W0:Y:S01]  /*1bb0*/  MUFU.RSQ R0, -QNAN ;  /* 0xffc0000000007908 */ /* 0x000e220000001400 */
[----:B------:R-:W-:Y:S05]  /*1bc0*/  BRA `(.L_x_31) ;  /* 0x0000000000047947 */ /* 0x000fea0003800000 */
.L_x_23:
[----:B------:R-:W-:-:S07]  /*1bd0*/  FADD.FTZ R0, R0, R3 ;  /* 0x0000000300007221 */ /* 0x000fce0000010000 */
.L_x_31:
[----:B------:R-:W-:Y:S05]  /*1be0*/  BSYNC.RECONVERGENT B1 ;  /* 0x0000000000017941 */ /* 0x000fea0003800200 */
.L_x_21:
[----:B------:R-:W-:-:S04]  /*1bf0*/  HFMA2 R3, -RZ, RZ, 0, 0 ;  /* 0x00000000ff037431 */ /* 0x000fc800000001ff */
[----:B0-----:R-:W-:Y:S05]  /*1c00*/  RET.REL.NODEC R2 `(_Z16layernorm_kernelPKfPfS0_S0_if) ;  /* 0xffffffe002fc7950 */ /* 0x001fea0003c3ffff */
.L_x_32:
[----:B------:R-:W-:-:S00]  /*1c10*/  BRA `(.L_x_32) ;  /* 0xfffffffc00fc7947 */ /* 0x000fc0000383ffff */
[----:B------:R-:W-:-:S00]  /*1c20*/  NOP ;  /* 0x0000000000007918 */ /* 0x000fc00000000000 */
        /* <DEDUP_REMOVED lines=13> */
.L_x_34:


//--------------------- .nv.shared.reserved.0     --------------------------
	.section	.nv.shared.reserved.0,"aw",@nobits
	.weak		__nv_reservedSMEM_offset_0_alias
	.size		__nv_reservedSMEM_offset_0_alias, 0, 64
	.other		__nv_reservedSMEM_offset_0_alias,@"STO_CUDA_RESERVED_SHARED STV_DEFAULT"
__nv_reservedSMEM_offset_0_alias:
	.zero		0
	.zero		64


//--------------------- .nv.constant0._Z16layernorm_kernelPKfPfS0_S0_if --------------------------
	.section	.nv.constant0._Z16layernorm_kernelPKfPfS0_S0_if,"a",@progbits
	.sectionflags	@""
	.align	4
.nv.constant0._Z16layernorm_kernelPKfPfS0_S0_if:
	.zero		936


//--------------------- SYMBOLS --------------------------

	.type		.nv.reservedSmem.offset0,@object
	.size		.nv.reservedSmem.offset0,0x4
